	.headerflags	@"EF_CUDA_TEXMODE_UNIFIED EF_CUDA_64BIT_ADDRESS EF_CUDA_ACCELERATORS EF_CUDA_SM90 EF_CUDA_VIRTUAL_SM(EF_CUDA_SM90)"
	.elftype	@"ET_EXEC"


//--------------------- .nv.info                  --------------------------
	.section	.nv.info,"",@"SHT_CUDA_INFO"
	.align	4


	//----- nvinfo : EIATTR_REGCOUNT
	.align		4
        /*0000*/ 	.byte	0x04, 0x2f
        /*0002*/ 	.short	(.L_3 - .L_2)
	.align		4
.L_2:
        /*0004*/ 	.word	index@(triton_poi_fused__native_batch_norm_legit_no_training_clone_elu_11)
        /*0008*/ 	.word	0x00000013


	//----- nvinfo : EIATTR_MIN_STACK_SIZE
	.align		4
.L_3:
        /*000c*/ 	.byte	0x04, 0x12
        /*000e*/ 	.short	(.L_5 - .L_4)
	.align		4
.L_4:
        /*0010*/ 	.word	index@(triton_poi_fused__native_batch_norm_legit_no_training_clone_elu_11)
        /*0014*/ 	.word	0x00000000


	//----- nvinfo : EIATTR_FRAME_SIZE
	.align		4
.L_5:
        /*0018*/ 	.byte	0x04, 0x11
        /*001a*/ 	.short	(.L_7 - .L_6)
	.align		4
.L_6:
        /*001c*/ 	.word	index@(triton_poi_fused__native_batch_norm_legit_no_training_clone_elu_11)
        /*0020*/ 	.word	0x00000000


	//----- nvinfo : EIATTR_MIN_STACK_SIZE
	.align		4
.L_7:
        /*0024*/ 	.byte	0x04, 0x12
        /*0026*/ 	.short	(.L_9 - .L_8)
	.align		4
.L_8:
        /*0028*/ 	.word	index@(triton_poi_fused__native_batch_norm_legit_no_training_clone_elu_11)
        /*002c*/ 	.word	0x00000000
.L_9:


//--------------------- .nv.info.triton_poi_fused__native_batch_norm_legit_no_training_clone_elu_11 --------------------------
	.section	.nv.info.triton_poi_fused__native_batch_norm_legit_no_training_clone_elu_11,"",@"SHT_CUDA_INFO"
	.sectionflags	@""
	.align	4


	//----- nvinfo : EIATTR_CUDA_API_VERSION
	.align		4
        /*0000*/ 	.byte	0x04, 0x37
        /*0002*/ 	.short	(.L_11 - .L_10)
.L_10:
        /*0004*/ 	.word	0x0000007c


	//----- nvinfo : EIATTR_KPARAM_INFO
	.align		4
.L_11:
        /*0008*/ 	.byte	0x04, 0x17
        /*000a*/ 	.short	(.L_13 - .L_12)
.L_12:
        /*000c*/ 	.word	0x00000000
        /*0010*/ 	.short	0x0006
        /*0012*/ 	.short	0x0030
        /*0014*/ 	.byte	0x00, 0xf0, 0x11, 0x00


	//----- nvinfo : EIATTR_KPARAM_INFO
	.align		4
.L_13:
        /*0018*/ 	.byte	0x04, 0x17
        /*001a*/ 	.short	(.L_15 - .L_14)
.L_14:
        /*001c*/ 	.word	0x00000000
        /*0020*/ 	.short	0x0005
        /*0022*/ 	.short	0x0028
        /*0024*/ 	.byte	0x00, 0xf4, 0x21, 0x00


	//----- nvinfo : EIATTR_KPARAM_INFO
	.align		4
.L_15:
        /*0028*/ 	.byte	0x04, 0x17
        /*002a*/ 	.short	(.L_17 - .L_16)
.L_16:
        /*002c*/ 	.word	0x00000000
        /*0030*/ 	.short	0x0004
        /*0032*/ 	.short	0x0020
        /*0034*/ 	.byte	0x00, 0xf4, 0x21, 0x00


	//----- nvinfo : EIATTR_KPARAM_INFO
	.align		4
.L_17:
        /*0038*/ 	.byte	0x04, 0x17
        /*003a*/ 	.short	(.L_19 - .L_18)
.L_18:
        /*003c*/ 	.word	0x00000000
        /*0040*/ 	.short	0x0003
        /*0042*/ 	.short	0x0018
        /*0044*/ 	.byte	0x00, 0xf4, 0x21, 0x00


	//----- nvinfo : EIATTR_KPARAM_INFO
	.align		4
.L_19:
        /*0048*/ 	.byte	0x04, 0x17
        /*004a*/ 	.short	(.L_21 - .L_20)
.L_20:
        /*004c*/ 	.word	0x00000000
        /*0050*/ 	.short	0x0002
        /*0052*/ 	.short	0x0010
        /*0054*/ 	.byte	0x00, 0xf4, 0x21, 0x00


	//----- nvinfo : EIATTR_KPARAM_INFO
	.align		4
.L_21:
        /*0058*/ 	.byte	0x04, 0x17
        /*005a*/ 	.short	(.L_23 - .L_22)
.L_22:
        /*005c*/ 	.word	0x00000000
        /*0060*/ 	.short	0x0001
        /*0062*/ 	.short	0x0008
        /*0064*/ 	.byte	0x00, 0xf4, 0x21, 0x00


	//----- nvinfo : EIATTR_KPARAM_INFO
	.align		4
.L_23:
        /*0068*/ 	.byte	0x04, 0x17
        /*006a*/ 	.short	(.L_25 - .L_24)
.L_24:
        /*006c*/ 	.word	0x00000000
        /*0070*/ 	.short	0x0000
        /*0072*/ 	.short	0x0000
        /*0074*/ 	.byte	0x00, 0xf4, 0x21, 0x00


	//----- nvinfo : EIATTR_SPARSE_MMA_MASK
	.align		4
.L_25:
        /*0078*/ 	.byte	0x03, 0x50
        /*007a*/ 	.short	0x0000


	//----- nvinfo : EIATTR_MAXREG_COUNT
	.align		4
        /*007c*/ 	.byte	0x03, 0x1b
        /*007e*/ 	.short	0x00ff


	//----- nvinfo : EIATTR_EXIT_INSTR_OFFSETS
	.align		4
        /*0080*/ 	.byte	0x04, 0x1c
        /*0082*/ 	.short	(.L_27 - .L_26)


	//   ....[0]....
.L_26:
        /*0084*/ 	.word	0x00000700


	//----- nvinfo : EIATTR_REQNTID
	.align		4
.L_27:
        /*0088*/ 	.byte	0x04, 0x10
        /*008a*/ 	.short	(.L_29 - .L_28)
.L_28:
        /*008c*/ 	.word	0x00000080
        /*0090*/ 	.word	0x00000001
        /*0094*/ 	.word	0x00000001


	//----- nvinfo : EIATTR_CBANK_PARAM_SIZE
	.align		4
.L_29:
        /*0098*/ 	.byte	0x03, 0x19
        /*009a*/ 	.short	0x0034


	//----- nvinfo : EIATTR_PARAM_CBANK
	.align		4
        /*009c*/ 	.byte	0x04, 0x0a
        /*009e*/ 	.short	(.L_31 - .L_30)
	.align		4
.L_30:
        /*00a0*/ 	.word	index@(.nv.constant0.triton_poi_fused__native_batch_norm_legit_no_training_clone_elu_11)
        /*00a4*/ 	.short	0x0210
        /*00a6*/ 	.short	0x0034


	//----- nvinfo : EIATTR_SW_WAR
	.align		4
.L_31:
        /*00a8*/ 	.byte	0x04, 0x36
        /*00aa*/ 	.short	(.L_33 - .L_32)
.L_32:
        /*00ac*/ 	.word	0x00000008
.L_33:


//--------------------- .nv.callgraph             --------------------------
	.section	.nv.callgraph,"",@"SHT_CUDA_CALLGRAPH"
	.align	4
	.sectionentsize	8
	.align		4
        /*0000*/ 	.word	0x00000000
	.align		4
        /*0004*/ 	.word	0xffffffff
	.align		4
        /*0008*/ 	.word	0x00000000
	.align		4
        /*000c*/ 	.word	0xfffffffe
	.align		4
        /*0010*/ 	.word	0x00000000
	.align		4
        /*0014*/ 	.word	0xfffffffd
	.align		4
        /*0018*/ 	.word	0x00000000
	.align		4
        /*001c*/ 	.word	0xfffffffc


//--------------------- .nv.constant4             --------------------------
	.section	.nv.constant4,"a",@progbits
	.align	8
	.align		8
.nv.constant4:
        /*0000*/ 	.dword	_$_str
	.align		8
        /*0008*/ 	.dword	_$_str_$_2


//--------------------- .text.triton_poi_fused__native_batch_norm_legit_no_training_clone_elu_11 --------------------------
	.section	.text.triton_poi_fused__native_batch_norm_legit_no_training_clone_elu_11,"ax",@progbits
	.align	128
        .global         triton_poi_fused__native_batch_norm_legit_no_training_clone_elu_11
        .type           triton_poi_fused__native_batch_norm_legit_no_training_clone_elu_11,@function
        .size           triton_poi_fused__native_batch_norm_legit_no_training_clone_elu_11,(.L_x_1 - triton_poi_fused__native_batch_norm_legit_no_training_clone_elu_11)
        .other          triton_poi_fused__native_batch_norm_legit_no_training_clone_elu_11,@"STO_CUDA_ENTRY STV_DEFAULT"
triton_poi_fused__native_batch_norm_legit_no_training_clone_elu_11:
.text.triton_poi_fused__native_batch_norm_legit_no_training_clone_elu_11:
[----:B------:R-:W-:Y:S01]  /*0000*/  LDC R1, c[0x0][0x28] ;  /* 0x00000a00ff017b82 */ /* 0x000fe20000000800 */
[----:B------:R-:W1:Y:S07]  /*0010*/  S2R R0, SR_TID.X ;  /* 0x0000000000007919 */ /* 0x000e6e0000002100 */
[----:B------:R-:W2:Y:S01]  /*0020*/  LDC.64 R10, c[0x0][0x228] ;  /* 0x00008a00ff0a7b82 */ /* 0x000ea20000000a00 */
[----:B------:R-:W-:Y:S01]  /*0030*/  ULDC.64 UR4, c[0x0][0x208] ;  /* 0x0000820000047ab9 */ /* 0x000fe20000000a00 */
[----:B------:R-:W3:Y:S06]  /*0040*/  S2R R5, SR_CTAID.X ;  /* 0x0000000000057919 */ /* 0x000eec0000002500 */
[----:B------:R-:W4:Y:S08]  /*0050*/  LDC.64 R12, c[0x0][0x220] ;  /* 0x00008800ff0c7b82 */ /* 0x000f300000000a00 */
[----:B------:R-:W5:Y:S01]  /*0060*/  LDC.64 R6, c[0x0][0x218] ;  /* 0x00008600ff067b82 */ /* 0x000f620000000a00 */
[----:B-1----:R-:W-:-:S02]  /*0070*/  SHF.L.U32 R0, R0, 0x1, RZ ;  /* 0x0000000100007819 */ /* 0x002fc400000006ff */
[----:B---3--:R-:W-:Y:S02]  /*0080*/  SHF.R.S32.HI R3, RZ, 0x17, R5 ;  /* 0x00000017ff037819 */ /* 0x008fe40000011405 */
[----:B------:R-:W-:Y:S02]  /*0090*/  LOP3.LUT R0, R0, 0xfe, RZ, 0xc0, !PT ;  /* 0x000000fe00007812 */ /* 0x000fe400078ec0ff */
[----:B------:R-:W-:Y:S02]  /*00a0*/  SGXT R3, R3, 0x1 ;  /* 0x000000010303781a */ /* 0x000fe40000000200 */
[----:B------:R-:W-:Y:S02]  /*00b0*/  LEA R0, R5, R0, 0x8 ;  /* 0x0000000005007211 */ /* 0x000fe400078e40ff */
[----:B------:R-:W1:Y:S02]  /*00c0*/  LDC.64 R4, c[0x0][0x230] ;  /* 0x00008c00ff047b82 */ /* 0x000e640000000a00 */
[----:B------:R-:W-:-:S04]  /*00d0*/  LEA.HI R3, R3, R0, RZ, 0x4 ;  /* 0x0000000003037211 */ /* 0x000fc800078f20ff */
[--C-:B------:R-:W-:Y:S02]  /*00e0*/  SHF.R.S32.HI R9, RZ, 0x4, R3.reuse ;  /* 0x00000004ff097819 */ /* 0x100fe40000011403 */
[----:B------:R-:W-:-:S04]  /*00f0*/  SHF.R.S32.HI R2, RZ, 0x1f, R3 ;  /* 0x0000001fff027819 */ /* 0x000fc80000011403 */
[----:B------:R-:W-:-:S04]  /*0100*/  LEA.HI R2, R2, R9, RZ, 0x9 ;  /* 0x0000000902027211 */ /* 0x000fc800078f48ff */
[----:B------:R-:W-:-:S04]  /*0110*/  LOP3.LUT R2, R2, 0xfffffe00, RZ, 0xc0, !PT ;  /* 0xfffffe0002027812 */ /* 0x000fc800078ec0ff */
[----:B------:R-:W-:-:S05]  /*0120*/  IADD3 R9, R9, -R2, RZ ;  /* 0x8000000209097210 */ /* 0x000fca0007ffe0ff */
[----:B--2---:R-:W-:-:S05]  /*0130*/  IMAD.WIDE R10, R9, 0x4, R10 ;  /* 0x00000004090a7825 */ /* 0x004fca00078e020a */
[----:B------:R4:W2:Y:S01]  /*0140*/  LDG.E.EL R8, desc[UR4][R10.64] ;  /* 0x000000040a087981 */ /* 0x0008a2000c2e1900 */
[----:B------:R-:W-:-:S04]  /*0150*/  SHF.R.S32.HI R3, RZ, 0x1f, R0 ;  /* 0x0000001fff037819 */ /* 0x000fc80000011400 */
[----:B------:R-:W-:Y:S02]  /*0160*/  LEA.HI R14, R3, R0, RZ, 0xd ;  /* 0x00000000030e7211 */ /* 0x000fe400078f68ff */
[----:B------:R-:W3:Y:S02]  /*0170*/  LDC.64 R2, c[0x0][0x238] ;  /* 0x00008e00ff027b82 */ /* 0x000ee40000000a00 */
[----:B------:R-:W-:Y:S01]  /*0180*/  LOP3.LUT R15, R14, 0xffffe000, RZ, 0xc0, !PT ;  /* 0xffffe0000e0f7812 */ /* 0x000fe200078ec0ff */
[C---:B----4-:R-:W-:Y:S01]  /*0190*/  IMAD.WIDE R10, R9.reuse, 0x4, R12 ;  /* 0x00000004090a7825 */ /* 0x050fe200078e020c */
[----:B------:R-:W-:Y:S02]  /*01a0*/  SHF.R.S32.HI R14, RZ, 0xd, R14 ;  /* 0x0000000dff0e7819 */ /* 0x000fe4000001140e */
[----:B------:R-:W-:Y:S01]  /*01b0*/  IADD3 R15, R0, -R15, RZ ;  /* 0x8000000f000f7210 */ /* 0x000fe20007ffe0ff */
[----:B-1----:R-:W-:Y:S02]  /*01c0*/  IMAD.WIDE R4, R9, 0x4, R4 ;  /* 0x0000000409047825 */ /* 0x002fe400078e0204 */
[----:B------:R-:W4:Y:S02]  /*01d0*/  LDG.E.EL R10, desc[UR4][R10.64] ;  /* 0x000000040a0a7981 */ /* 0x000f24000c2e1900 */
[----:B------:R-:W-:-:S02]  /*01e0*/  IMAD R14, R14, 0x6000, R15 ;  /* 0x000060000e0e7824 */ /* 0x000fc400078e020f */
[----:B------:R-:W4:Y:S03]  /*01f0*/  LDG.E.EL R4, desc[UR4][R4.64] ;  /* 0x0000000404047981 */ /* 0x000f26000c2e1900 */
[----:B------:R-:W-:-:S05]  /*0200*/  IADD3 R15, R14, 0x4000, RZ ;  /* 0x000040000e0f7810 */ /* 0x000fca0007ffe0ff */
[----:B-----5:R-:W-:-:S04]  /*0210*/  IMAD.WIDE R6, R15, 0x4, R6 ;  /* 0x000000040f067825 */ /* 0x020fc800078e0206 */
[----:B---3--:R-:W-:Y:S02]  /*0220*/  IMAD.WIDE R2, R9, 0x4, R2 ;  /* 0x0000000409027825 */ /* 0x008fe400078e0202 */
[----:B------:R-:W4:Y:S04]  /*0230*/  LDG.E.64 R6, desc[UR4][R6.64] ;  /* 0x0000000406067981 */ /* 0x000f28000c1e1b00 */
[----:B------:R1:W3:Y:S01]  /*0240*/  LDG.E.EL R3, desc[UR4][R2.64] ;  /* 0x0000000402037981 */ /* 0x0002e2000c2e1900 */
[----:B------:R-:W-:Y:S01]  /*0250*/  HFMA2.MMA R12, -RZ, RZ, 1.625, 0 ;  /* 0x3e800000ff0c7435 */ /* 0x000fe200000001ff */
[----:B--2---:R-:W-:-:S04]  /*0260*/  FADD R8, R8, 9.9999997473787516356e-05 ;  /* 0x38d1b71708087421 */ /* 0x004fc80000000000 */
[----:B------:R-:W2:Y:S02]  /*0270*/  MUFU.SQRT R9, R8 ;  /* 0x0000000800097308 */ /* 0x000ea40000002000 */
[C---:B--2---:R-:W-:Y:S02]  /*0280*/  FSETP.GT.AND P0, PT, R9.reuse, 8.50705917302346158658e+37, PT ;  /* 0x7e8000000900780b */ /* 0x044fe40003f04000 */
[----:B------:R-:W-:-:S11]  /*0290*/  FSETP.GEU.AND P1, PT, R9, 1.175494350822287508e-38, PT ;  /* 0x008000000900780b */ /* 0x000fd60003f2e000 */
[----:B------:R-:W-:-:S04]  /*02a0*/  @P0 FMUL R9, R9, 0.25 ;  /* 0x3e80000009090820 */ /* 0x000fc80000400000 */
[----:B------:R-:W-:-:S06]  /*02b0*/  @!P1 FMUL R9, R9, 16777216 ;  /* 0x4b80000009099820 */ /* 0x000fcc0000400000 */
[----:B------:R-:W2:Y:S01]  /*02c0*/  MUFU.RCP R9, R9 ;  /* 0x0000000900097308 */ /* 0x000ea20000001000 */
[----:B------:R-:W-:Y:S01]  /*02d0*/  FSEL R12, R12, 1, P0 ;  /* 0x3f8000000c0c7808 */ /* 0x000fe20000000000 */
[----:B----4-:R-:W-:-:S04]  /*02e0*/  FADD R6, R6, -R10 ;  /* 0x8000000a06067221 */ /* 0x010fc80000000000 */
[----:B------:R-:W-:Y:S01]  /*02f0*/  @!P1 FMUL R12, R12, 16777216 ;  /* 0x4b8000000c0c9820 */ /* 0x000fe20000400000 */
[----:B------:R-:W-:-:S03]  /*0300*/  FADD R7, R7, -R10 ;  /* 0x8000000a07077221 */ /* 0x000fc60000000000 */
[----:B--2---:R-:W-:-:S04]  /*0310*/  FMUL R12, R9, R12 ;  /* 0x0000000c090c7220 */ /* 0x004fc80000400000 */
[-C--:B-1----:R-:W-:Y:S01]  /*0320*/  FMUL R2, R6, R12.reuse ;  /* 0x0000000c06027220 */ /* 0x082fe20000400000 */
[----:B------:R-:W-:-:S03]  /*0330*/  FMUL R12, R7, R12 ;  /* 0x0000000c070c7220 */ /* 0x000fc60000400000 */
[C-C-:B---3--:R-:W-:Y:S01]  /*0340*/  FFMA R2, R4.reuse, R2, R3.reuse ;  /* 0x0000000204027223 */ /* 0x148fe20000000003 */
[----:B------:R-:W-:-:S03]  /*0350*/  FFMA R3, R4, R12, R3 ;  /* 0x0000000c04037223 */ /* 0x000fc60000000003 */
[----:B------:R-:W-:Y:S01]  /*0360*/  FMUL R5, R2, 1.4426950216293334961 ;  /* 0x3fb8aa3b02057820 */ /* 0x000fe20000400000 */
[----:B------:R-:W-:-:S05]  /*0370*/  FMUL R6, R3, 1.4426950216293334961 ;  /* 0x3fb8aa3b03067820 */ /* 0x000fca0000400000 */
[----:B------:R-:W1:Y:S01]  /*0380*/  FRND R5, R5 ;  /* 0x0000000500057307 */ /* 0x000e620000201000 */
[----:B------:R-:W-:Y:S01]  /*0390*/  FADD.FTZ R4, |R2|, -RZ ;  /* 0x800000ff02047221 */ /* 0x000fe20000010200 */
[----:B------:R-:W-:-:S06]  /*03a0*/  FADD.FTZ R7, |R3|, -RZ ;  /* 0x800000ff03077221 */ /* 0x000fcc0000010200 */
[----:B------:R-:W2:Y:S01]  /*03b0*/  FRND R6, R6 ;  /* 0x0000000600067307 */ /* 0x000ea20000201000 */
[----:B------:R-:W-:Y:S02]  /*03c0*/  FSETP.GEU.AND P0, PT, R4, 0.40999999642372131348, PT ;  /* 0x3ed1eb850400780b */ /* 0x000fe40003f0e000 */
[----:B------:R-:W-:Y:S02]  /*03d0*/  FSETP.GEU.AND P1, PT, R7, 0.40999999642372131348, PT ;  /* 0x3ed1eb850700780b */ /* 0x000fe40003f2e000 */
[----:B-1----:R-:W-:Y:S02]  /*03e0*/  FSEL R7, R5, RZ, P0 ;  /* 0x000000ff05077208 */ /* 0x002fe40000000000 */
[----:B--2---:R-:W-:-:S03]  /*03f0*/  FSEL R8, R6, RZ, P1 ;  /* 0x000000ff06087208 */ /* 0x004fc60000800000 */
[C---:B------:R-:W-:Y:S01]  /*0400*/  FFMA.FTZ R10, -R7.reuse, 0.693145751953125, R2 ;  /* 0x3f317200070a7823 */ /* 0x040fe20000010102 */
[C---:B------:R-:W-:Y:S01]  /*0410*/  FSETP.NEU.AND P4, PT, R7.reuse, 128, PT ;  /* 0x430000000700780b */ /* 0x040fe20003f8d000 */
[C---:B------:R-:W-:Y:S01]  /*0420*/  FFMA.FTZ R5, -R8.reuse, 0.693145751953125, R3 ;  /* 0x3f31720008057823 */ /* 0x040fe20000010103 */
[----:B------:R-:W-:Y:S01]  /*0430*/  MOV R9, 0x3ab5ebe6 ;  /* 0x3ab5ebe600097802 */ /* 0x000fe20000000f00 */
[C---:B------:R-:W-:Y:S02]  /*0440*/  FFMA.FTZ R10, -R7.reuse, 1.428606765330187045e-06, R10 ;  /* 0x35bfbe8e070a7823 */ /* 0x040fe4000001010a */
[----:B------:R-:W-:Y:S01]  /*0450*/  FFMA.FTZ R6, -R8, 1.428606765330187045e-06, R5 ;  /* 0x35bfbe8e08067823 */ /* 0x000fe20000010105 */
[----:B------:R-:W-:Y:S01]  /*0460*/  FSEL R4, R7, 127, P4 ;  /* 0x42fe000007047808 */ /* 0x000fe20002000000 */
[-C--:B------:R-:W-:Y:S01]  /*0470*/  FFMA.FTZ R7, R10, R9.reuse, 0.0083824126049876213074 ;  /* 0x3c0956630a077423 */ /* 0x080fe20000010009 */
[----:B------:R-:W-:Y:S01]  /*0480*/  FSETP.NEU.AND P2, PT, R8, 128, PT ;  /* 0x430000000800780b */ /* 0x000fe20003f4d000 */
[----:B------:R-:W-:-:S02]  /*0490*/  FFMA.FTZ R9, R6, R9, 0.0083824126049876213074 ;  /* 0x3c09566306097423 */ /* 0x000fc40000010009 */
[----:B------:R-:W-:Y:S01]  /*04a0*/  FFMA.FTZ R7, R10, R7, 0.041667830199003219604 ;  /* 0x3d2aabe30a077423 */ /* 0x000fe20000010007 */
[----:B------:R-:W-:Y:S01]  /*04b0*/  FSEL R8, R8, 127, P2 ;  /* 0x42fe000008087808 */ /* 0x000fe20001000000 */
[----:B------:R-:W-:Y:S01]  /*04c0*/  FFMA.FTZ R11, R6, R9, 0.041667830199003219604 ;  /* 0x3d2aabe3060b7423 */ /* 0x000fe20000010009 */
[----:B------:R-:W1:Y:S01]  /*04d0*/  MUFU.EX2 R5, R4 ;  /* 0x0000000400057308 */ /* 0x000e620000000800 */
[----:B------:R-:W-:Y:S02]  /*04e0*/  FFMA.FTZ R7, R10, R7, 0.16666397452354431152 ;  /* 0x3e2aa9f60a077423 */ /* 0x000fe40000010007 */
[----:B------:R-:W-:-:S05]  /*04f0*/  FFMA.FTZ R11, R6, R11, 0.16666397452354431152 ;  /* 0x3e2aa9f6060b7423 */ /* 0x000fca000001000b */
[----:B------:R-:W2:Y:S01]  /*0500*/  MUFU.EX2 R9, R8 ;  /* 0x0000000800097308 */ /* 0x000ea20000000800 */
[----:B------:R-:W-:Y:S01]  /*0510*/  FFMA.FTZ R7, R10, R7, 0.49999994039535522461 ;  /* 0x3efffffe0a077423 */ /* 0x000fe20000010007 */
[----:B------:R-:W-:-:S03]  /*0520*/  FFMA.FTZ R11, R6, R11, 0.49999994039535522461 ;  /* 0x3efffffe060b7423 */ /* 0x000fc6000001000b */
[----:B------:R-:W-:Y:S01]  /*0530*/  FMUL R7, R10, R7 ;  /* 0x000000070a077220 */ /* 0x000fe20000400000 */
[----:B------:R-:W-:-:S03]  /*0540*/  FMUL R11, R6, R11 ;  /* 0x0000000b060b7220 */ /* 0x000fc60000400000 */
[----:B------:R-:W-:Y:S01]  /*0550*/  FFMA.FTZ R10, R10, R7, R10 ;  /* 0x000000070a0a7223 */ /* 0x000fe2000001000a */
[----:B------:R-:W-:Y:S02]  /*0560*/  FFMA.FTZ R14, R6, R11, R6 ;  /* 0x0000000b060e7223 */ /* 0x000fe40000010006 */
[----:B------:R-:W3:Y:S01]  /*0570*/  LDC.64 R6, c[0x0][0x210] ;  /* 0x00008400ff067b82 */ /* 0x000ee20000000a00 */
[----:B-1----:R-:W-:Y:S01]  /*0580*/  FADD R12, R5, -1 ;  /* 0xbf800000050c7421 */ /* 0x002fe20000000000 */
[----:B--2---:R-:W-:Y:S01]  /*0590*/  FADD R16, R9, -1 ;  /* 0xbf80000009107421 */ /* 0x004fe20000000000 */
[----:B------:R-:W-:Y:S02]  /*05a0*/  FSETP.NEU.AND P1, PT, R2, RZ, PT ;  /* 0x000000ff0200720b */ /* 0x000fe40003f2d000 */
[----:B------:R-:W-:Y:S01]  /*05b0*/  FFMA.FTZ R5, R5, R10, R12 ;  /* 0x0000000a05057223 */ /* 0x000fe2000001000c */
[----:B------:R-:W-:Y:S01]  /*05c0*/  FSETP.NEU.AND P0, PT, R3, RZ, PT ;  /* 0x000000ff0300720b */ /* 0x000fe20003f0d000 */
[----:B------:R-:W-:Y:S01]  /*05d0*/  FFMA.FTZ R9, R9, R14, R16 ;  /* 0x0000000e09097223 */ /* 0x000fe20000010010 */
[----:B------:R-:W-:Y:S01]  /*05e0*/  FSETP.GT.AND P3, PT, R8, 128, PT ;  /* 0x430000000800780b */ /* 0x000fe20003f64000 */
[----:B------:R-:W-:-:S02]  /*05f0*/  @!P4 FADD R5, R5, R5 ;  /* 0x000000050505c221 */ /* 0x000fc40000000000 */
[----:B------:R-:W-:Y:S01]  /*0600*/  @!P2 FADD R9, R9, R9 ;  /* 0x000000090909a221 */ /* 0x000fe20000000000 */
[----:B------:R-:W-:Y:S02]  /*0610*/  FSETP.GT.AND P4, PT, R4, 128, PT ;  /* 0x430000000400780b */ /* 0x000fe40003f84000 */
[----:B------:R-:W-:Y:S02]  /*0620*/  FSETP.GEU.AND P2, PT, R8, -25, PT ;  /* 0xc1c800000800780b */ /* 0x000fe40003f4e000 */
[----:B------:R-:W-:Y:S02]  /*0630*/  FSEL R8, R9, +INF , !P3 ;  /* 0x7f80000009087808 */ /* 0x000fe40005800000 */
[----:B------:R-:W-:Y:S02]  /*0640*/  FSETP.GEU.AND P3, PT, R4, -25, PT ;  /* 0xc1c800000400780b */ /* 0x000fe40003f6e000 */
[----:B------:R-:W-:Y:S01]  /*0650*/  FSEL R5, R5, +INF , !P4 ;  /* 0x7f80000005057808 */ /* 0x000fe20006000000 */
[----:B------:R-:W-:Y:S01]  /*0660*/  FADD R9, R2, R2 ;  /* 0x0000000202097221 */ /* 0x000fe20000000000 */
[----:B------:R-:W-:Y:S01]  /*0670*/  FSEL R8, R8, -1, P2 ;  /* 0xbf80000008087808 */ /* 0x000fe20001000000 */
[----:B------:R-:W-:Y:S01]  /*0680*/  @!P0 FADD R8, R3, R3 ;  /* 0x0000000303088221 */ /* 0x000fe20000000000 */
[----:B------:R-:W-:-:S02]  /*0690*/  @P1 FSEL R9, R5, -1, P3 ;  /* 0xbf80000005091808 */ /* 0x000fc40001800000 */
[----:B------:R-:W-:Y:S02]  /*06a0*/  FSETP.GT.AND P1, PT, R2, RZ, PT ;  /* 0x000000ff0200720b */ /* 0x000fe40003f24000 */
[C---:B------:R-:W-:Y:S01]  /*06b0*/  FSETP.GT.AND P0, PT, R3.reuse, RZ, PT ;  /* 0x000000ff0300720b */ /* 0x040fe20003f04000 */
[----:B---3--:R-:W-:Y:S01]  /*06c0*/  IMAD.WIDE R6, R0, 0x4, R6 ;  /* 0x0000000400067825 */ /* 0x008fe200078e0206 */
[----:B------:R-:W-:Y:S02]  /*06d0*/  FSEL R2, R2, R9, P1 ;  /* 0x0000000902027208 */ /* 0x000fe40000800000 */
[----:B------:R-:W-:-:S05]  /*06e0*/  FSEL R3, R3, R8, P0 ;  /* 0x0000000803037208 */ /* 0x000fca0000000000 */
[----:B------:R-:W-:Y:S01]  /*06f0*/  STG.E.64 desc[UR4][R6.64], R2 ;  /* 0x0000000206007986 */ /* 0x000fe2000c101b04 */
[----:B------:R-:W-:Y:S05]  /*0700*/  EXIT ;  /* 0x000000000000794d */ /* 0x000fea0003800000 */
.L_x_0:
[----:B------:R-:W-:-:S00]  /*0710*/  BRA `(.L_x_0) ;  /* 0xfffffffc00fc7947 */ /* 0x000fc0000383ffff */
[----:B------:R-:W-:-:S00]  /*0720*/  NOP ;  /* 0x0000000000007918 */ /* 0x000fc00000000000 */
        /* <DEDUP_REMOVED lines=13> */
.L_x_1:


//--------------------- .nv.global.init           --------------------------
	.section	.nv.global.init,"aw",@progbits
.nv.global.init:
	.type		_$_str,@object
	.size		_$_str,(_$_str_$_2 - _$_str)
_$_str:
        /*0000*/ 	.byte	0x5f, 0x5f, 0x43, 0x55, 0x44, 0x41, 0x5f, 0x46, 0x54, 0x5a, 0x00
	.type		_$_str_$_2,@object
	.size		_$_str_$_2,(.L_1 - _$_str_$_2)
_$_str_$_2:
        /*000b*/ 	.byte	0x5f, 0x5f, 0x43, 0x55, 0x44, 0x41, 0x5f, 0x50, 0x52, 0x45, 0x43, 0x5f, 0x53, 0x51, 0x52, 0x54
        /*001b*/ 	.byte	0x00
.L_1:


//--------------------- .nv.constant0.triton_poi_fused__native_batch_norm_legit_no_training_clone_elu_11 --------------------------
	.section	.nv.constant0.triton_poi_fused__native_batch_norm_legit_no_training_clone_elu_11,"a",@progbits
	.sectionflags	@""
	.align	4
.nv.constant0.triton_poi_fused__native_batch_norm_legit_no_training_clone_elu_11:
	.zero		580
